//
// Generated by NVIDIA NVVM Compiler
//
// Compiler Build ID: CL-36424714
// Cuda compilation tools, release 13.0, V13.0.88
// Based on NVVM 20.0.0
//

.version 9.0
.target sm_100
.address_size 64

	// .globl	_Z15_jvav_transposePA3001_iS0_
.global .attribute(.managed) .align 4 .b8 shark[36024004];
.global .attribute(.managed) .align 4 .b8 gpu_shark_T[36024004];
.global .attribute(.managed) .align 4 .b8 cpu_shark_T[36024004];

.visible .entry _Z15_jvav_transposePA3001_iS0_(
	.param .u64 .ptr .align 1 _Z15_jvav_transposePA3001_iS0__param_0,
	.param .u64 .ptr .align 1 _Z15_jvav_transposePA3001_iS0__param_1
)
{
	.reg .pred 	%p<4>;
	.reg .b32 	%r<11>;
	.reg .b64 	%rd<13>;

	ld.param.u64 	%rd1, [_Z15_jvav_transposePA3001_iS0__param_0];
	ld.param.u64 	%rd2, [_Z15_jvav_transposePA3001_iS0__param_1];
	mov.u32 	%r3, %tid.x;
	mov.u32 	%r4, %ntid.x;
	mov.u32 	%r5, %ctaid.x;
	mad.lo.s32 	%r1, %r4, %r5, %r3;
	mov.u32 	%r6, %tid.y;
	mov.u32 	%r7, %ntid.y;
	mov.u32 	%r8, %ctaid.y;
	mad.lo.s32 	%r9, %r7, %r8, %r6;
	setp.gt.s32 	%p1, %r1, 3000;
	setp.gt.u32 	%p2, %r9, 3000;
	or.pred  	%p3, %p1, %p2;
	@%p3 bra 	$L__BB0_2;
	cvta.to.global.u64 	%rd3, %rd1;
	cvta.to.global.u64 	%rd4, %rd2;
	mul.wide.s32 	%rd5, %r1, 12004;
	add.s64 	%rd6, %rd3, %rd5;
	mul.wide.u32 	%rd7, %r9, 4;
	add.s64 	%rd8, %rd6, %rd7;
	ld.global.u32 	%r10, [%rd8];
	mul.wide.u32 	%rd9, %r9, 12004;
	add.s64 	%rd10, %rd4, %rd9;
	mul.wide.s32 	%rd11, %r1, 4;
	add.s64 	%rd12, %rd10, %rd11;
	st.global.u32 	[%rd12], %r10;
$L__BB0_2:
	ret;

}


// ===== COMPILED SASS (sm_100) =====

	.target	sm_100

	.elftype	@"ET_EXEC"


//--------------------- .note.nv.tkinfo           --------------------------
	.section	.note.nv.tkinfo,"",@"SHT_NOTE"
	.sectionflags	@"SHF_NOTE_NV_TKINFO"
	.tkinfo
        /*0018*/ 	.word	0x00000002
        /*0030*/ 	.string	""
        /*0030*/ 	.string	"ptxas"
        /*0030*/ 	.string	"Cuda compilation tools, release 13.0, V13.0.88"
        /*0030*/ 	.string	"Build cuda_13.0.r13.0/compiler.36424714_0"
        /*0030*/ 	.string	"-arch sm_100 -m 64 "



//--------------------- .note.nv.cuinfo           --------------------------
	.section	.note.nv.cuinfo,"",@"SHT_NOTE"
	.sectionflags	@"SHF_NOTE_NV_CUINFO"
        /*0018*/ 	.short	0x0002
        /*001a*/ 	.short	0x0064
        /*001c*/ 	.short	0x0082
	.zero		2


//--------------------- .nv.info                  --------------------------
	.section	.nv.info,"",@"SHT_CUDA_INFO"
	.align	4


	//----- nvinfo : EIATTR_REGCOUNT
	.align		4
        /*0000*/ 	.byte	0x04, 0x2f
        /*0002*/ 	.short	(.L_4 - .L_3)
	.align		4
.L_3:
        /*0004*/ 	.word	index@(_Z15_jvav_transposePA3001_iS0_)
        /*0008*/ 	.word	0x0000000c


	//----- nvinfo : EIATTR_FRAME_SIZE
	.align		4
.L_4:
        /*000c*/ 	.byte	0x04, 0x11
        /*000e*/ 	.short	(.L_6 - .L_5)
	.align		4
.L_5:
        /*0010*/ 	.word	index@(_Z15_jvav_transposePA3001_iS0_)
        /*0014*/ 	.word	0x00000000


	//----- nvinfo : EIATTR_MIN_STACK_SIZE
	.align		4
.L_6:
        /*0018*/ 	.byte	0x04, 0x12
        /*001a*/ 	.short	(.L_8 - .L_7)
	.align		4
.L_7:
        /*001c*/ 	.word	index@(_Z15_jvav_transposePA3001_iS0_)
        /*0020*/ 	.word	0x00000000
.L_8:


//--------------------- .nv.compat                --------------------------
	.section	.nv.compat,"",@"SHT_CUDA_COMPAT_INFO"
	.align	4
        /*0000*/ 	.byte	0x02, 0x09, 0x00, 0x00, 0x02, 0x02, 0x01, 0x00, 0x02, 0x05, 0x05, 0x00, 0x03, 0x07, 0x01, 0x01
        /*0010*/ 	.byte	0x02, 0x03, 0x00, 0x00, 0x02, 0x06, 0x01, 0x00, 0x04, 0x0b, 0x08, 0x00, 0x09, 0x00, 0x00, 0x00
        /*0020*/ 	.byte	0x00, 0x00, 0x00, 0x00


//--------------------- .nv.info._Z15_jvav_transposePA3001_iS0_ --------------------------
	.section	.nv.info._Z15_jvav_transposePA3001_iS0_,"",@"SHT_CUDA_INFO"
	.sectionflags	@""
	.align	4


	//----- nvinfo : EIATTR_CUDA_API_VERSION
	.align		4
        /*0000*/ 	.byte	0x04, 0x37
        /*0002*/ 	.short	(.L_10 - .L_9)
.L_9:
        /*0004*/ 	.word	0x00000082


	//----- nvinfo : EIATTR_KPARAM_INFO
	.align		4
.L_10:
        /*0008*/ 	.byte	0x04, 0x17
        /*000a*/ 	.short	(.L_12 - .L_11)
.L_11:
        /*000c*/ 	.word	0x00000000
        /*0010*/ 	.short	0x0001
        /*0012*/ 	.short	0x0008
        /*0014*/ 	.byte	0x00, 0xf5, 0x21, 0x00


	//----- nvinfo : EIATTR_KPARAM_INFO
	.align		4
.L_12:
        /*0018*/ 	.byte	0x04, 0x17
        /*001a*/ 	.short	(.L_14 - .L_13)
.L_13:
        /*001c*/ 	.word	0x00000000
        /*0020*/ 	.short	0x0000
        /*0022*/ 	.short	0x0000
        /*0024*/ 	.byte	0x00, 0xf5, 0x21, 0x00


	//----- nvinfo : EIATTR_SPARSE_MMA_MASK
	.align		4
.L_14:
        /*0028*/ 	.byte	0x03, 0x50
        /*002a*/ 	.short	0x0000


	//----- nvinfo : EIATTR_MAXREG_COUNT
	.align		4
        /*002c*/ 	.byte	0x03, 0x1b
        /*002e*/ 	.short	0x00ff


	//----- nvinfo : EIATTR_MERCURY_ISA_VERSION
	.align		4
        /*0030*/ 	.byte	0x03, 0x5f
        /*0032*/ 	.short	0x0101


	//----- nvinfo : EIATTR_VRC_CTA_INIT_COUNT
	.align		4
        /*0034*/ 	.byte	0x02, 0x4a
	.zero		1
	.zero		1


	//----- nvinfo : EIATTR_EXIT_INSTR_OFFSETS
	.align		4
        /*0038*/ 	.byte	0x04, 0x1c
        /*003a*/ 	.short	(.L_16 - .L_15)


	//   ....[0]....
.L_15:
        /*003c*/ 	.word	0x000000b0


	//   ....[1]....
        /*0040*/ 	.word	0x00000150


	//----- nvinfo : EIATTR_CBANK_PARAM_SIZE
	.align		4
.L_16:
        /*0044*/ 	.byte	0x03, 0x19
        /*0046*/ 	.short	0x0010


	//----- nvinfo : EIATTR_PARAM_CBANK
	.align		4
        /*0048*/ 	.byte	0x04, 0x0a
        /*004a*/ 	.short	(.L_18 - .L_17)
	.align		4
.L_17:
        /*004c*/ 	.word	index@(.nv.constant0._Z15_jvav_transposePA3001_iS0_)
        /*0050*/ 	.short	0x0380
        /*0052*/ 	.short	0x0010


	//----- nvinfo : EIATTR_SW_WAR
	.align		4
.L_18:
        /*0054*/ 	.byte	0x04, 0x36
        /*0056*/ 	.short	(.L_20 - .L_19)
.L_19:
        /*0058*/ 	.word	0x00000008
.L_20:


//--------------------- .nv.callgraph             --------------------------
	.section	.nv.callgraph,"",@"SHT_CUDA_CALLGRAPH"
	.align	4
	.sectionentsize	8
	.align		4
        /*0000*/ 	.word	0x00000000
	.align		4
        /*0004*/ 	.word	0xffffffff
	.align		4
        /*0008*/ 	.word	0x00000000
	.align		4
        /*000c*/ 	.word	0xfffffffe
	.align		4
        /*0010*/ 	.word	0x00000000
	.align		4
        /*0014*/ 	.word	0xfffffffd
	.align		4
        /*0018*/ 	.word	0x00000000
	.align		4
        /*001c*/ 	.word	0xfffffffc


//--------------------- .nv.constant4             --------------------------
	.section	.nv.constant4,"a",@progbits
	.align	8
	.align		8
.nv.constant4:
        /*0000*/ 	.dword	shark
	.align		8
        /*0008*/ 	.dword	gpu_shark_T
	.align		8
        /*0010*/ 	.dword	cpu_shark_T


//--------------------- .text._Z15_jvav_transposePA3001_iS0_ --------------------------
	.section	.text._Z15_jvav_transposePA3001_iS0_,"ax",@progbits
	.align	128
        .global         _Z15_jvav_transposePA3001_iS0_
        .type           _Z15_jvav_transposePA3001_iS0_,@function
        .size           _Z15_jvav_transposePA3001_iS0_,(.L_x_1 - _Z15_jvav_transposePA3001_iS0_)
        .other          _Z15_jvav_transposePA3001_iS0_,@"STO_CUDA_ENTRY STV_DEFAULT"
_Z15_jvav_transposePA3001_iS0_:
.text._Z15_jvav_transposePA3001_iS0_:
[----:B------:R-:W-:Y:S01]  /*0000*/  LDC R1, c[0x0][0x37c] ;  /* 0x0000df00ff017b82 */ /* 0x000fe20000000800 */
[----:B------:R-:W0:Y:S01]  /*0010*/  S2R R9, SR_TID.Y ;  /* 0x0000000000097919 */ /* 0x000e220000002200 */
[----:B------:R-:W1:Y:S01]  /*0020*/  LDCU UR4, c[0x0][0x360] ;  /* 0x00006c00ff0477ac */ /* 0x000e620008000800 */
[----:B------:R-:W0:Y:S01]  /*0030*/  S2R R2, SR_CTAID.Y ;  /* 0x0000000000027919 */ /* 0x000e220000002600 */
[----:B------:R-:W0:Y:S01]  /*0040*/  LDCU UR5, c[0x0][0x364] ;  /* 0x00006c80ff0577ac */ /* 0x000e220008000800 */
[----:B------:R-:W1:Y:S01]  /*0050*/  S2R R7, SR_TID.X ;  /* 0x0000000000077919 */ /* 0x000e620000002100 */
[----:B------:R-:W1:Y:S01]  /*0060*/  S2R R0, SR_CTAID.X ;  /* 0x0000000000007919 */ /* 0x000e620000002500 */
[----:B0-----:R-:W-:-:S05]  /*0070*/  IMAD R9, R2, UR5, R9 ;  /* 0x0000000502097c24 */ /* 0x001fca000f8e0209 */
[----:B------:R-:W-:Y:S01]  /*0080*/  ISETP.GT.U32.AND P0, PT, R9, 0xbb8, PT ;  /* 0x00000bb80900780c */ /* 0x000fe20003f04070 */
[----:B-1----:R-:W-:-:S05]  /*0090*/  IMAD R7, R0, UR4, R7 ;  /* 0x0000000400077c24 */ /* 0x002fca000f8e0207 */
[----:B------:R-:W-:-:S13]  /*00a0*/  ISETP.GT.OR P0, PT, R7, 0xbb8, P0 ;  /* 0x00000bb80700780c */ /* 0x000fda0000704670 */
[----:B------:R-:W-:Y:S05]  /*00b0*/  @P0 EXIT ;  /* 0x000000000000094d */ /* 0x000fea0003800000 */
[----:B------:R-:W0:Y:S01]  /*00c0*/  LDC.64 R2, c[0x0][0x380] ;  /* 0x0000e000ff027b82 */ /* 0x000e220000000a00 */
[----:B------:R-:W1:Y:S07]  /*00d0*/  LDCU.64 UR4, c[0x0][0x358] ;  /* 0x00006b00ff0477ac */ /* 0x000e6e0008000a00 */
[----:B------:R-:W2:Y:S01]  /*00e0*/  LDC.64 R4, c[0x0][0x388] ;  /* 0x0000e200ff047b82 */ /* 0x000ea20000000a00 */
[----:B0-----:R-:W-:-:S04]  /*00f0*/  IMAD.WIDE R2, R7, 0x2ee4, R2 ;  /* 0x00002ee407027825 */ /* 0x001fc800078e0202 */
[----:B------:R-:W-:-:S06]  /*0100*/  IMAD.WIDE.U32 R2, R9, 0x4, R2 ;  /* 0x0000000409027825 */ /* 0x000fcc00078e0002 */
[----:B-1----:R-:W3:Y:S01]  /*0110*/  LDG.E R3, desc[UR4][R2.64] ;  /* 0x0000000402037981 */ /* 0x002ee2000c1e1900 */
[----:B--2---:R-:W-:-:S04]  /*0120*/  IMAD.WIDE.U32 R4, R9, 0x2ee4, R4 ;  /* 0x00002ee409047825 */ /* 0x004fc800078e0004 */
[----:B------:R-:W-:-:S05]  /*0130*/  IMAD.WIDE R4, R7, 0x4, R4 ;  /* 0x0000000407047825 */ /* 0x000fca00078e0204 */
[----:B---3--:R-:W-:Y:S01]  /*0140*/  STG.E desc[UR4][R4.64], R3 ;  /* 0x0000000304007986 */ /* 0x008fe2000c101904 */
[----:B------:R-:W-:Y:S05]  /*0150*/  EXIT ;  /* 0x000000000000794d */ /* 0x000fea0003800000 */
.L_x_0:
[----:B------:R-:W-:-:S00]  /*0160*/  BRA `(.L_x_0) ;  /* 0xfffffffc00fc7947 */ /* 0x000fc0000383ffff */
[----:B------:R-:W-:-:S00]  /*0170*/  NOP ;  /* 0x0000000000007918 */ /* 0x000fc00000000000 */
        /* <DEDUP_REMOVED lines=8> */
.L_x_1:


//--------------------- .nv.shared.reserved.0     --------------------------
	.section	.nv.shared.reserved.0,"aw",@nobits
	.weak		__nv_reservedSMEM_offset_0_alias
	.size		__nv_reservedSMEM_offset_0_alias, 0, 64
	.other		__nv_reservedSMEM_offset_0_alias,@"STO_CUDA_RESERVED_SHARED STV_DEFAULT"
__nv_reservedSMEM_offset_0_alias:
	.zero		0
	.zero		64


//--------------------- .nv.global                --------------------------
	.section	.nv.global,"aw",@nobits
	.align	4
.nv.global:
	.type		cpu_shark_T,@object
	.size		cpu_shark_T,(shark - cpu_shark_T)
	.other		cpu_shark_T,@"STV_DEFAULT STO_CUDA_MANAGED"
cpu_shark_T:
	.zero		36024004
	.type		shark,@object
	.size		shark,(gpu_shark_T - shark)
	.other		shark,@"STV_DEFAULT STO_CUDA_MANAGED"
shark:
	.zero		36024004
	.type		gpu_shark_T,@object
	.size		gpu_shark_T,(.L_1 - gpu_shark_T)
	.other		gpu_shark_T,@"STV_DEFAULT STO_CUDA_MANAGED"
gpu_shark_T:
	.zero		36024004
.L_1:


//--------------------- .nv.constant0._Z15_jvav_transposePA3001_iS0_ --------------------------
	.section	.nv.constant0._Z15_jvav_transposePA3001_iS0_,"a",@progbits
	.sectionflags	@""
	.align	4
.nv.constant0._Z15_jvav_transposePA3001_iS0_:
	.zero		912


//--------------------- SYMBOLS --------------------------

	.type		.nv.reservedSmem.offset0,@object
	.size		.nv.reservedSmem.offset0,0x4
